//
// Generated by NVIDIA NVVM Compiler
//
// Compiler Build ID: CL-36424714
// Cuda compilation tools, release 13.0, V13.0.88
// Based on NVVM 20.0.0
//

.version 9.0
.target sm_100
.address_size 64

	// .globl	_Z13gpu_reductionPfjS_
// _ZZ13gpu_reductionPfjS_E5vec_s has been demoted

.visible .entry _Z13gpu_reductionPfjS_(
	.param .u64 .ptr .align 1 _Z13gpu_reductionPfjS__param_0,
	.param .u32 _Z13gpu_reductionPfjS__param_1,
	.param .u64 .ptr .align 1 _Z13gpu_reductionPfjS__param_2
)
{
	.reg .pred 	%p<8>;
	.reg .b32 	%r<10>;
	.reg .b32 	%f<19>;
	.reg .b64 	%rd<7>;
	// demoted variable
	.shared .align 4 .b8 _ZZ13gpu_reductionPfjS_E5vec_s[128];
	ld.param.u64 	%rd1, [_Z13gpu_reductionPfjS__param_0];
	ld.param.u32 	%r4, [_Z13gpu_reductionPfjS__param_1];
	ld.param.u64 	%rd2, [_Z13gpu_reductionPfjS__param_2];
	mov.u32 	%r1, %tid.x;
	mov.u32 	%r5, %ctaid.x;
	shl.b32 	%r6, %r5, 5;
	add.s32 	%r2, %r6, %r1;
	shl.b32 	%r7, %r1, 2;
	mov.u32 	%r8, _ZZ13gpu_reductionPfjS_E5vec_s;
	add.s32 	%r3, %r8, %r7;
	mov.b32 	%r9, 0;
	st.shared.u32 	[%r3], %r9;
	setp.ge.u32 	%p1, %r2, %r4;
	@%p1 bra 	$L__BB0_2;
	cvta.to.global.u64 	%rd3, %rd1;
	mul.wide.s32 	%rd4, %r2, 4;
	add.s64 	%rd5, %rd3, %rd4;
	ld.global.f32 	%f1, [%rd5];
	st.shared.f32 	[%r3], %f1;
$L__BB0_2:
	bar.sync 	0;
	setp.gt.u32 	%p2, %r1, 15;
	@%p2 bra 	$L__BB0_4;
	ld.shared.f32 	%f2, [%r3];
	ld.shared.f32 	%f3, [%r3+64];
	add.f32 	%f4, %f2, %f3;
	st.shared.f32 	[%r3], %f4;
$L__BB0_4:
	bar.sync 	0;
	setp.gt.u32 	%p3, %r1, 7;
	@%p3 bra 	$L__BB0_6;
	ld.shared.f32 	%f5, [%r3];
	ld.shared.f32 	%f6, [%r3+32];
	add.f32 	%f7, %f5, %f6;
	st.shared.f32 	[%r3], %f7;
$L__BB0_6:
	bar.sync 	0;
	setp.gt.u32 	%p4, %r1, 3;
	@%p4 bra 	$L__BB0_8;
	ld.shared.f32 	%f8, [%r3];
	ld.shared.f32 	%f9, [%r3+16];
	add.f32 	%f10, %f8, %f9;
	st.shared.f32 	[%r3], %f10;
$L__BB0_8:
	bar.sync 	0;
	setp.gt.u32 	%p5, %r1, 1;
	@%p5 bra 	$L__BB0_10;
	ld.shared.f32 	%f11, [%r3];
	ld.shared.f32 	%f12, [%r3+8];
	add.f32 	%f13, %f11, %f12;
	st.shared.f32 	[%r3], %f13;
$L__BB0_10:
	bar.sync 	0;
	setp.ne.s32 	%p6, %r1, 0;
	@%p6 bra 	$L__BB0_12;
	ld.shared.f32 	%f14, [%r3];
	ld.shared.f32 	%f15, [_ZZ13gpu_reductionPfjS_E5vec_s+4];
	add.f32 	%f16, %f14, %f15;
	st.shared.f32 	[%r3], %f16;
$L__BB0_12:
	setp.ne.s32 	%p7, %r1, 0;
	bar.sync 	0;
	@%p7 bra 	$L__BB0_14;
	ld.shared.f32 	%f17, [_ZZ13gpu_reductionPfjS_E5vec_s];
	cvta.to.global.u64 	%rd6, %rd2;
	atom.global.add.f32 	%f18, [%rd6], %f17;
$L__BB0_14:
	ret;

}


// ===== COMPILED SASS (sm_100) =====

	.target	sm_100

	.elftype	@"ET_EXEC"


//--------------------- .note.nv.tkinfo           --------------------------
	.section	.note.nv.tkinfo,"",@"SHT_NOTE"
	.sectionflags	@"SHF_NOTE_NV_TKINFO"
	.tkinfo
        /*0018*/ 	.word	0x00000002
        /*0030*/ 	.string	""
        /*0030*/ 	.string	"ptxas"
        /*0030*/ 	.string	"Cuda compilation tools, release 13.0, V13.0.88"
        /*0030*/ 	.string	"Build cuda_13.0.r13.0/compiler.36424714_0"
        /*0030*/ 	.string	"-arch sm_100 -m 64 "



//--------------------- .note.nv.cuinfo           --------------------------
	.section	.note.nv.cuinfo,"",@"SHT_NOTE"
	.sectionflags	@"SHF_NOTE_NV_CUINFO"
        /*0018*/ 	.short	0x0002
        /*001a*/ 	.short	0x0064
        /*001c*/ 	.short	0x0082
	.zero		2


//--------------------- .nv.info                  --------------------------
	.section	.nv.info,"",@"SHT_CUDA_INFO"
	.align	4


	//----- nvinfo : EIATTR_REGCOUNT
	.align		4
        /*0000*/ 	.byte	0x04, 0x2f
        /*0002*/ 	.short	(.L_1 - .L_0)
	.align		4
.L_0:
        /*0004*/ 	.word	index@(_Z13gpu_reductionPfjS_)
        /*0008*/ 	.word	0x0000000a


	//----- nvinfo : EIATTR_FRAME_SIZE
	.align		4
.L_1:
        /*000c*/ 	.byte	0x04, 0x11
        /*000e*/ 	.short	(.L_3 - .L_2)
	.align		4
.L_2:
        /*0010*/ 	.word	index@(_Z13gpu_reductionPfjS_)
        /*0014*/ 	.word	0x00000000


	//----- nvinfo : EIATTR_MIN_STACK_SIZE
	.align		4
.L_3:
        /*0018*/ 	.byte	0x04, 0x12
        /*001a*/ 	.short	(.L_5 - .L_4)
	.align		4
.L_4:
        /*001c*/ 	.word	index@(_Z13gpu_reductionPfjS_)
        /*0020*/ 	.word	0x00000000
.L_5:


//--------------------- .nv.compat                --------------------------
	.section	.nv.compat,"",@"SHT_CUDA_COMPAT_INFO"
	.align	4
        /*0000*/ 	.byte	0x02, 0x09, 0x00, 0x00, 0x02, 0x02, 0x01, 0x00, 0x02, 0x05, 0x05, 0x00, 0x03, 0x07, 0x01, 0x01
        /*0010*/ 	.byte	0x02, 0x03, 0x00, 0x00, 0x02, 0x06, 0x01, 0x00, 0x04, 0x0b, 0x08, 0x00, 0x09, 0x00, 0x00, 0x00
        /*0020*/ 	.byte	0x00, 0x00, 0x00, 0x00


//--------------------- .nv.info._Z13gpu_reductionPfjS_ --------------------------
	.section	.nv.info._Z13gpu_reductionPfjS_,"",@"SHT_CUDA_INFO"
	.sectionflags	@""
	.align	4


	//----- nvinfo : EIATTR_CUDA_API_VERSION
	.align		4
        /*0000*/ 	.byte	0x04, 0x37
        /*0002*/ 	.short	(.L_7 - .L_6)
.L_6:
        /*0004*/ 	.word	0x00000082


	//----- nvinfo : EIATTR_KPARAM_INFO
	.align		4
.L_7:
        /*0008*/ 	.byte	0x04, 0x17
        /*000a*/ 	.short	(.L_9 - .L_8)
.L_8:
        /*000c*/ 	.word	0x00000000
        /*0010*/ 	.short	0x0002
        /*0012*/ 	.short	0x0010
        /*0014*/ 	.byte	0x00, 0xf5, 0x21, 0x00


	//----- nvinfo : EIATTR_KPARAM_INFO
	.align		4
.L_9:
        /*0018*/ 	.byte	0x04, 0x17
        /*001a*/ 	.short	(.L_11 - .L_10)
.L_10:
        /*001c*/ 	.word	0x00000000
        /*0020*/ 	.short	0x0001
        /*0022*/ 	.short	0x0008
        /*0024*/ 	.byte	0x00, 0xf0, 0x11, 0x00


	//----- nvinfo : EIATTR_KPARAM_INFO
	.align		4
.L_11:
        /*0028*/ 	.byte	0x04, 0x17
        /*002a*/ 	.short	(.L_13 - .L_12)
.L_12:
        /*002c*/ 	.word	0x00000000
        /*0030*/ 	.short	0x0000
        /*0032*/ 	.short	0x0000
        /*0034*/ 	.byte	0x00, 0xf5, 0x21, 0x00


	//----- nvinfo : EIATTR_SPARSE_MMA_MASK
	.align		4
.L_13:
        /*0038*/ 	.byte	0x03, 0x50
        /*003a*/ 	.short	0x0000


	//----- nvinfo : EIATTR_MAXREG_COUNT
	.align		4
        /*003c*/ 	.byte	0x03, 0x1b
        /*003e*/ 	.short	0x00ff


	//----- nvinfo : EIATTR_NUM_BARRIERS
	.align		4
        /*0040*/ 	.byte	0x02, 0x4c
        /*0042*/ 	.byte	0x01
	.zero		1


	//----- nvinfo : EIATTR_MERCURY_ISA_VERSION
	.align		4
        /*0044*/ 	.byte	0x03, 0x5f
        /*0046*/ 	.short	0x0101


	//----- nvinfo : EIATTR_VRC_CTA_INIT_COUNT
	.align		4
        /*0048*/ 	.byte	0x02, 0x4a
	.zero		1
	.zero		1


	//----- nvinfo : EIATTR_EXIT_INSTR_OFFSETS
	.align		4
        /*004c*/ 	.byte	0x04, 0x1c
        /*004e*/ 	.short	(.L_15 - .L_14)


	//   ....[0]....
.L_14:
        /*0050*/ 	.word	0x000002f0


	//   ....[1]....
        /*0054*/ 	.word	0x00000330


	//----- nvinfo : EIATTR_CBANK_PARAM_SIZE
	.align		4
.L_15:
        /*0058*/ 	.byte	0x03, 0x19
        /*005a*/ 	.short	0x0018


	//----- nvinfo : EIATTR_PARAM_CBANK
	.align		4
        /*005c*/ 	.byte	0x04, 0x0a
        /*005e*/ 	.short	(.L_17 - .L_16)
	.align		4
.L_16:
        /*0060*/ 	.word	index@(.nv.constant0._Z13gpu_reductionPfjS_)
        /*0064*/ 	.short	0x0380
        /*0066*/ 	.short	0x0018


	//----- nvinfo : EIATTR_SW_WAR
	.align		4
.L_17:
        /*0068*/ 	.byte	0x04, 0x36
        /*006a*/ 	.short	(.L_19 - .L_18)
.L_18:
        /*006c*/ 	.word	0x00000008
.L_19:


//--------------------- .nv.callgraph             --------------------------
	.section	.nv.callgraph,"",@"SHT_CUDA_CALLGRAPH"
	.align	4
	.sectionentsize	8
	.align		4
        /*0000*/ 	.word	0x00000000
	.align		4
        /*0004*/ 	.word	0xffffffff
	.align		4
        /*0008*/ 	.word	0x00000000
	.align		4
        /*000c*/ 	.word	0xfffffffe
	.align		4
        /*0010*/ 	.word	0x00000000
	.align		4
        /*0014*/ 	.word	0xfffffffd
	.align		4
        /*0018*/ 	.word	0x00000000
	.align		4
        /*001c*/ 	.word	0xfffffffc


//--------------------- .text._Z13gpu_reductionPfjS_ --------------------------
	.section	.text._Z13gpu_reductionPfjS_,"ax",@progbits
	.align	128
        .global         _Z13gpu_reductionPfjS_
        .type           _Z13gpu_reductionPfjS_,@function
        .size           _Z13gpu_reductionPfjS_,(.L_x_1 - _Z13gpu_reductionPfjS_)
        .other          _Z13gpu_reductionPfjS_,@"STO_CUDA_ENTRY STV_DEFAULT"
_Z13gpu_reductionPfjS_:
.text._Z13gpu_reductionPfjS_:
[----:B------:R-:W-:Y:S01]  /*0000*/  LDC R1, c[0x0][0x37c] ;  /* 0x0000df00ff017b82 */ /* 0x000fe20000000800 */
[----:B------:R-:W0:Y:S01]  /*0010*/  S2R R6, SR_TID.X ;  /* 0x0000000000067919 */ /* 0x000e220000002100 */
[----:B------:R-:W1:Y:S01]  /*0020*/  LDCU UR4, c[0x0][0x388] ;  /* 0x00007100ff0477ac */ /* 0x000e620008000800 */
[----:B------:R-:W-:Y:S01]  /*0030*/  HFMA2 R7, -RZ, RZ, 0, 0 ;  /* 0x00000000ff077431 */ /* 0x000fe200000001ff */
[----:B------:R-:W0:Y:S01]  /*0040*/  S2R R5, SR_CTAID.X ;  /* 0x0000000000057919 */ /* 0x000e220000002500 */
[----:B------:R-:W2:Y:S01]  /*0050*/  LDCU.64 UR6, c[0x0][0x358] ;  /* 0x00006b00ff0677ac */ /* 0x000ea20008000a00 */
[----:B0-----:R-:W-:-:S05]  /*0060*/  IMAD R5, R5, 0x20, R6 ;  /* 0x0000002005057824 */ /* 0x001fca00078e0206 */
[----:B-1----:R-:W-:-:S13]  /*0070*/  ISETP.GE.U32.AND P0, PT, R5, UR4, PT ;  /* 0x0000000405007c0c */ /* 0x002fda000bf06070 */
[----:B------:R-:W0:Y:S02]  /*0080*/  @!P0 LDC.64 R2, c[0x0][0x380] ;  /* 0x0000e000ff028b82 */ /* 0x000e240000000a00 */
[----:B0-----:R-:W-:-:S05]  /*0090*/  @!P0 IMAD.WIDE R2, R5, 0x4, R2 ;  /* 0x0000000405028825 */ /* 0x001fca00078e0202 */
[----:B--2---:R-:W2:Y:S01]  /*00a0*/  @!P0 LDG.E R7, desc[UR6][R2.64] ;  /* 0x0000000602078981 */ /* 0x004ea2000c1e1900 */
[----:B------:R-:W0:Y:S01]  /*00b0*/  S2UR UR5, SR_CgaCtaId ;  /* 0x00000000000579c3 */ /* 0x000e220000008800 */
[----:B------:R-:W-:Y:S01]  /*00c0*/  UMOV UR4, 0x400 ;  /* 0x0000040000047882 */ /* 0x000fe20000000000 */
[C---:B------:R-:W-:Y:S02]  /*00d0*/  ISETP.GT.U32.AND P0, PT, R6.reuse, 0xf, PT ;  /* 0x0000000f0600780c */ /* 0x040fe40003f04070 */
[----:B------:R-:W-:Y:S01]  /*00e0*/  ISETP.GT.U32.AND P1, PT, R6, 0x7, PT ;  /* 0x000000070600780c */ /* 0x000fe20003f24070 */
[----:B0-----:R-:W-:-:S06]  /*00f0*/  ULEA UR4, UR5, UR4, 0x18 ;  /* 0x0000000405047291 */ /* 0x001fcc000f8ec0ff */
[----:B------:R-:W-:-:S05]  /*0100*/  LEA R0, R6, UR4, 0x2 ;  /* 0x0000000406007c11 */ /* 0x000fca000f8e10ff */
[----:B--2---:R-:W-:Y:S01]  /*0110*/  STS [R0], R7 ;  /* 0x0000000700007388 */ /* 0x004fe20000000800 */
[----:B------:R-:W-:Y:S06]  /*0120*/  BAR.SYNC.DEFER_BLOCKING 0x0 ;  /* 0x0000000000007b1d */ /* 0x000fec0000010000 */
[----:B------:R-:W-:Y:S04]  /*0130*/  @!P0 LDS R4, [R0] ;  /* 0x0000000000048984 */ /* 0x000fe80000000800 */
[----:B------:R-:W0:Y:S02]  /*0140*/  @!P0 LDS R5, [R0+0x40] ;  /* 0x0000400000058984 */ /* 0x000e240000000800 */
[----:B0-----:R-:W-:-:S05]  /*0150*/  @!P0 FADD R5, R4, R5 ;  /* 0x0000000504058221 */ /* 0x001fca0000000000 */
[----:B------:R-:W-:Y:S01]  /*0160*/  @!P0 STS [R0], R5 ;  /* 0x0000000500008388 */ /* 0x000fe20000000800 */
[----:B------:R-:W-:Y:S01]  /*0170*/  BAR.SYNC.DEFER_BLOCKING 0x0 ;  /* 0x0000000000007b1d */ /* 0x000fe20000010000 */
[----:B------:R-:W-:-:S05]  /*0180*/  ISETP.GT.U32.AND P0, PT, R6, 0x3, PT ;  /* 0x000000030600780c */ /* 0x000fca0003f04070 */
        /* <DEDUP_REMOVED lines=11> */
[----:B------:R-:W-:-:S05]  /*0240*/  ISETP.NE.AND P0, PT, R6, RZ, PT ;  /* 0x000000ff0600720c */ /* 0x000fca0003f05270 */
[----:B------:R-:W-:Y:S04]  /*0250*/  @!P1 LDS R2, [R0] ;  /* 0x0000000000029984 */ /* 0x000fe80000000800 */
[----:B------:R-:W0:Y:S02]  /*0260*/  @!P1 LDS R5, [R0+0x8] ;  /* 0x0000080000059984 */ /* 0x000e240000000800 */
[----:B0-----:R-:W-:-:S05]  /*0270*/  @!P1 FADD R5, R2, R5 ;  /* 0x0000000502059221 */ /* 0x001fca0000000000 */
[----:B------:R-:W-:Y:S01]  /*0280*/  @!P1 STS [R0], R5 ;  /* 0x0000000500009388 */ /* 0x000fe20000000800 */
[----:B------:R-:W-:Y:S06]  /*0290*/  BAR.SYNC.DEFER_BLOCKING 0x0 ;  /* 0x0000000000007b1d */ /* 0x000fec0000010000 */
[----:B------:R-:W-:Y:S04]  /*02a0*/  @!P0 LDS R2, [R0] ;  /* 0x0000000000028984 */ /* 0x000fe80000000800 */
[----:B------:R-:W0:Y:S02]  /*02b0*/  @!P0 LDS R3, [UR4+0x4] ;  /* 0x00000404ff038984 */ /* 0x000e240008000800 */
[----:B0-----:R-:W-:-:S05]  /*02c0*/  @!P0 FADD R3, R2, R3 ;  /* 0x0000000302038221 */ /* 0x001fca0000000000 */
[----:B------:R0:W-:Y:S01]  /*02d0*/  @!P0 STS [R0], R3 ;  /* 0x0000000300008388 */ /* 0x0001e20000000800 */
[----:B------:R-:W-:Y:S06]  /*02e0*/  BAR.SYNC.DEFER_BLOCKING 0x0 ;  /* 0x0000000000007b1d */ /* 0x000fec0000010000 */
[----:B------:R-:W-:Y:S05]  /*02f0*/  @P0 EXIT ;  /* 0x000000000000094d */ /* 0x000fea0003800000 */
[----:B------:R-:W1:Y:S01]  /*0300*/  LDS R5, [UR4] ;  /* 0x00000004ff057984 */ /* 0x000e620008000800 */
[----:B0-----:R-:W1:Y:S03]  /*0310*/  LDC.64 R2, c[0x0][0x390] ;  /* 0x0000e400ff027b82 */ /* 0x001e660000000a00 */
[----:B-1----:R-:W-:Y:S01]  /*0320*/  REDG.E.ADD.F32.FTZ.RN.STRONG.GPU desc[UR6][R2.64], R5 ;  /* 0x00000005020079a6 */ /* 0x002fe2000c12f306 */
[----:B------:R-:W-:Y:S05]  /*0330*/  EXIT ;  /* 0x000000000000794d */ /* 0x000fea0003800000 */
.L_x_0:
[----:B------:R-:W-:-:S00]  /*0340*/  BRA `(.L_x_0) ;  /* 0xfffffffc00fc7947 */ /* 0x000fc0000383ffff */
[----:B------:R-:W-:-:S00]  /*0350*/  NOP ;  /* 0x0000000000007918 */ /* 0x000fc00000000000 */
        /* <DEDUP_REMOVED lines=10> */
.L_x_1:


//--------------------- .nv.shared._Z13gpu_reductionPfjS_ --------------------------
	.section	.nv.shared._Z13gpu_reductionPfjS_,"aw",@nobits
	.sectionflags	@""
	.align	4
.nv.shared._Z13gpu_reductionPfjS_:
	.zero		1152


//--------------------- .nv.shared.reserved.0     --------------------------
	.section	.nv.shared.reserved.0,"aw",@nobits
	.weak		__nv_reservedSMEM_offset_0_alias
	.size		__nv_reservedSMEM_offset_0_alias, 0, 64
	.other		__nv_reservedSMEM_offset_0_alias,@"STO_CUDA_RESERVED_SHARED STV_DEFAULT"
__nv_reservedSMEM_offset_0_alias:
	.zero		0
	.zero		64


//--------------------- .nv.constant0._Z13gpu_reductionPfjS_ --------------------------
	.section	.nv.constant0._Z13gpu_reductionPfjS_,"a",@progbits
	.sectionflags	@""
	.align	4
.nv.constant0._Z13gpu_reductionPfjS_:
	.zero		920


//--------------------- SYMBOLS --------------------------

	.type		.nv.reservedSmem.offset0,@object
	.size		.nv.reservedSmem.offset0,0x4
	.type		.nv.reservedSmem.cap,@object
	.size		.nv.reservedSmem.cap,0x4
